//
// Generated by NVIDIA NVVM Compiler
//
// Compiler Build ID: CL-36424714
// Cuda compilation tools, release 13.0, V13.0.88
// Based on NVVM 20.0.0
//

.version 9.0
.target sm_100
.address_size 64

	// .globl	_Z9vectorAddPiS_S_i
.extern .func  (.param .b32 func_retval0) vprintf
(
	.param .b64 vprintf_param_0,
	.param .b64 vprintf_param_1
)
;
.global .align 1 .b8 $str[49] = {71, 80, 85, 32, 84, 104, 114, 101, 97, 100, 32, 37, 100, 58, 32, 97, 91, 37, 100, 93, 61, 37, 100, 32, 43, 32, 98, 91, 37, 100, 93, 61, 37, 100, 32, 226, 134, 146, 32, 99, 91, 37, 100, 93, 61, 37, 100, 10};

.visible .entry _Z9vectorAddPiS_S_i(
	.param .u64 .ptr .align 1 _Z9vectorAddPiS_S_i_param_0,
	.param .u64 .ptr .align 1 _Z9vectorAddPiS_S_i_param_1,
	.param .u64 .ptr .align 1 _Z9vectorAddPiS_S_i_param_2,
	.param .u32 _Z9vectorAddPiS_S_i_param_3
)
{
	.local .align 8 .b8 	__local_depot0[32];
	.reg .b64 	%SP;
	.reg .b64 	%SPL;
	.reg .pred 	%p<3>;
	.reg .b32 	%r<13>;
	.reg .b64 	%rd<15>;

	mov.u64 	%SPL, __local_depot0;
	cvta.local.u64 	%SP, %SPL;
	ld.param.u64 	%rd3, [_Z9vectorAddPiS_S_i_param_0];
	ld.param.u64 	%rd4, [_Z9vectorAddPiS_S_i_param_1];
	ld.param.u64 	%rd5, [_Z9vectorAddPiS_S_i_param_2];
	ld.param.u32 	%r3, [_Z9vectorAddPiS_S_i_param_3];
	mov.u32 	%r4, %ctaid.x;
	mov.u32 	%r5, %ntid.x;
	mov.u32 	%r6, %tid.x;
	mad.lo.s32 	%r1, %r4, %r5, %r6;
	setp.ge.s32 	%p1, %r1, %r3;
	@%p1 bra 	$L__BB0_3;
	cvta.to.global.u64 	%rd6, %rd3;
	cvta.to.global.u64 	%rd7, %rd4;
	cvta.to.global.u64 	%rd8, %rd5;
	mul.wide.s32 	%rd9, %r1, 4;
	add.s64 	%rd1, %rd6, %rd9;
	ld.global.u32 	%r7, [%rd1];
	add.s64 	%rd2, %rd7, %rd9;
	ld.global.u32 	%r8, [%rd2];
	add.s32 	%r2, %r8, %r7;
	add.s64 	%rd10, %rd8, %rd9;
	st.global.u32 	[%rd10], %r2;
	setp.gt.s32 	%p2, %r1, 4;
	@%p2 bra 	$L__BB0_3;
	add.u64 	%rd11, %SP, 0;
	add.u64 	%rd12, %SPL, 0;
	ld.global.u32 	%r9, [%rd1];
	ld.global.u32 	%r10, [%rd2];
	st.local.v2.u32 	[%rd12], {%r1, %r1};
	st.local.v2.u32 	[%rd12+8], {%r9, %r1};
	st.local.v2.u32 	[%rd12+16], {%r10, %r1};
	st.local.u32 	[%rd12+24], %r2;
	mov.u64 	%rd13, $str;
	cvta.global.u64 	%rd14, %rd13;
	{ // callseq 0, 0
	.param .b64 param0;
	st.param.b64 	[param0], %rd14;
	.param .b64 param1;
	st.param.b64 	[param1], %rd11;
	.param .b32 retval0;
	call.uni (retval0), 
	vprintf, 
	(
	param0, 
	param1
	);
	ld.param.b32 	%r11, [retval0];
	} // callseq 0
$L__BB0_3:
	ret;

}


// ===== COMPILED SASS (sm_100) =====

	.target	sm_100

	.elftype	@"ET_EXEC"


//--------------------- .note.nv.tkinfo           --------------------------
	.section	.note.nv.tkinfo,"",@"SHT_NOTE"
	.sectionflags	@"SHF_NOTE_NV_TKINFO"
	.tkinfo
        /*0018*/ 	.word	0x00000002
        /*0030*/ 	.string	""
        /*0030*/ 	.string	"ptxas"
        /*0030*/ 	.string	"Cuda compilation tools, release 13.0, V13.0.88"
        /*0030*/ 	.string	"Build cuda_13.0.r13.0/compiler.36424714_0"
        /*0030*/ 	.string	"-arch sm_100 -m 64 "



//--------------------- .note.nv.cuinfo           --------------------------
	.section	.note.nv.cuinfo,"",@"SHT_NOTE"
	.sectionflags	@"SHF_NOTE_NV_CUINFO"
        /*0018*/ 	.short	0x0002
        /*001a*/ 	.short	0x0064
        /*001c*/ 	.short	0x0082
	.zero		2


//--------------------- .nv.info                  --------------------------
	.section	.nv.info,"",@"SHT_CUDA_INFO"
	.align	4


	//----- nvinfo : EIATTR_REGCOUNT
	.align		4
        /*0000*/ 	.byte	0x04, 0x2f
        /*0002*/ 	.short	(.L_2 - .L_1)
	.align		4
.L_1:
        /*0004*/ 	.word	index@(_Z9vectorAddPiS_S_i)
        /*0008*/ 	.word	0x00000018


	//----- nvinfo : EIATTR_FRAME_SIZE
	.align		4
.L_2:
        /*000c*/ 	.byte	0x04, 0x11
        /*000e*/ 	.short	(.L_4 - .L_3)
	.align		4
.L_3:
        /*0010*/ 	.word	index@(_Z9vectorAddPiS_S_i)
        /*0014*/ 	.word	0x00000020


	//----- nvinfo : EIATTR_MIN_STACK_SIZE
	.align		4
.L_4:
        /*0018*/ 	.byte	0x04, 0x12
        /*001a*/ 	.short	(.L_6 - .L_5)
	.align		4
.L_5:
        /*001c*/ 	.word	index@(_Z9vectorAddPiS_S_i)
        /*0020*/ 	.word	0x00000020
.L_6:


//--------------------- .nv.compat                --------------------------
	.section	.nv.compat,"",@"SHT_CUDA_COMPAT_INFO"
	.align	4
        /*0000*/ 	.byte	0x02, 0x09, 0x00, 0x00, 0x02, 0x02, 0x01, 0x00, 0x02, 0x05, 0x05, 0x00, 0x03, 0x07, 0x01, 0x01
        /*0010*/ 	.byte	0x02, 0x03, 0x00, 0x00, 0x02, 0x06, 0x01, 0x00, 0x04, 0x0b, 0x08, 0x00, 0x09, 0x00, 0x00, 0x00
        /*0020*/ 	.byte	0x00, 0x00, 0x00, 0x00


//--------------------- .nv.info._Z9vectorAddPiS_S_i --------------------------
	.section	.nv.info._Z9vectorAddPiS_S_i,"",@"SHT_CUDA_INFO"
	.sectionflags	@""
	.align	4


	//----- nvinfo : EIATTR_CUDA_API_VERSION
	.align		4
        /*0000*/ 	.byte	0x04, 0x37
        /*0002*/ 	.short	(.L_8 - .L_7)
.L_7:
        /*0004*/ 	.word	0x00000082


	//----- nvinfo : EIATTR_KPARAM_INFO
	.align		4
.L_8:
        /*0008*/ 	.byte	0x04, 0x17
        /*000a*/ 	.short	(.L_10 - .L_9)
.L_9:
        /*000c*/ 	.word	0x00000000
        /*0010*/ 	.short	0x0003
        /*0012*/ 	.short	0x0018
        /*0014*/ 	.byte	0x00, 0xf0, 0x11, 0x00


	//----- nvinfo : EIATTR_KPARAM_INFO
	.align		4
.L_10:
        /*0018*/ 	.byte	0x04, 0x17
        /*001a*/ 	.short	(.L_12 - .L_11)
.L_11:
        /*001c*/ 	.word	0x00000000
        /*0020*/ 	.short	0x0002
        /*0022*/ 	.short	0x0010
        /*0024*/ 	.byte	0x00, 0xf5, 0x21, 0x00


	//----- nvinfo : EIATTR_KPARAM_INFO
	.align		4
.L_12:
        /*0028*/ 	.byte	0x04, 0x17
        /*002a*/ 	.short	(.L_14 - .L_13)
.L_13:
        /*002c*/ 	.word	0x00000000
        /*0030*/ 	.short	0x0001
        /*0032*/ 	.short	0x0008
        /*0034*/ 	.byte	0x00, 0xf5, 0x21, 0x00


	//----- nvinfo : EIATTR_KPARAM_INFO
	.align		4
.L_14:
        /*0038*/ 	.byte	0x04, 0x17
        /*003a*/ 	.short	(.L_16 - .L_15)
.L_15:
        /*003c*/ 	.word	0x00000000
        /*0040*/ 	.short	0x0000
        /*0042*/ 	.short	0x0000
        /*0044*/ 	.byte	0x00, 0xf5, 0x21, 0x00


	//----- nvinfo : EIATTR_SPARSE_MMA_MASK
	.align		4
.L_16:
        /*0048*/ 	.byte	0x03, 0x50
        /*004a*/ 	.short	0x0000


	//----- nvinfo : EIATTR_MAXREG_COUNT
	.align		4
        /*004c*/ 	.byte	0x03, 0x1b
        /*004e*/ 	.short	0x00ff


	//----- nvinfo : EIATTR_EXTERNS
	.align		4
        /*0050*/ 	.byte	0x04, 0x0f
        /*0052*/ 	.short	(.L_18 - .L_17)


	//   ....[0]....
	.align		4
.L_17:
        /*0054*/ 	.word	index@(vprintf)


	//----- nvinfo : EIATTR_MERCURY_ISA_VERSION
	.align		4
.L_18:
        /*0058*/ 	.byte	0x03, 0x5f
        /*005a*/ 	.short	0x0101


	//----- nvinfo : EIATTR_VRC_CTA_INIT_COUNT
	.align		4
        /*005c*/ 	.byte	0x02, 0x4a
	.zero		1
	.zero		1


	//----- nvinfo : EIATTR_SYSCALL_OFFSETS
	.align		4
        /*0060*/ 	.byte	0x04, 0x46
        /*0062*/ 	.short	(.L_20 - .L_19)


	//   ....[0]....
.L_19:
        /*0064*/ 	.word	0x00000290


	//----- nvinfo : EIATTR_EXIT_INSTR_OFFSETS
	.align		4
.L_20:
        /*0068*/ 	.byte	0x04, 0x1c
        /*006a*/ 	.short	(.L_22 - .L_21)


	//   ....[0]....
.L_21:
        /*006c*/ 	.word	0x000000c0


	//   ....[1]....
        /*0070*/ 	.word	0x00000190


	//   ....[2]....
        /*0074*/ 	.word	0x000002a0


	//----- nvinfo : EIATTR_CRS_STACK_SIZE
	.align		4
.L_22:
        /*0078*/ 	.byte	0x04, 0x1e
        /*007a*/ 	.short	(.L_24 - .L_23)
.L_23:
        /*007c*/ 	.word	0x00000000


	//----- nvinfo : EIATTR_CBANK_PARAM_SIZE
	.align		4
.L_24:
        /*0080*/ 	.byte	0x03, 0x19
        /*0082*/ 	.short	0x001c


	//----- nvinfo : EIATTR_PARAM_CBANK
	.align		4
        /*0084*/ 	.byte	0x04, 0x0a
        /*0086*/ 	.short	(.L_26 - .L_25)
	.align		4
.L_25:
        /*0088*/ 	.word	index@(.nv.constant0._Z9vectorAddPiS_S_i)
        /*008c*/ 	.short	0x0380
        /*008e*/ 	.short	0x001c


	//----- nvinfo : EIATTR_SW_WAR
	.align		4
.L_26:
        /*0090*/ 	.byte	0x04, 0x36
        /*0092*/ 	.short	(.L_28 - .L_27)
.L_27:
        /*0094*/ 	.word	0x00000008
.L_28:


//--------------------- .nv.callgraph             --------------------------
	.section	.nv.callgraph,"",@"SHT_CUDA_CALLGRAPH"
	.align	4
	.sectionentsize	8
	.align		4
        /*0000*/ 	.word	0x00000000
	.align		4
        /*0004*/ 	.word	0xffffffff
	.align		4
        /*0008*/ 	.word	index@(_Z9vectorAddPiS_S_i)
	.align		4
        /*000c*/ 	.word	index@(vprintf)
	.align		4
        /*0010*/ 	.word	0x00000000
	.align		4
        /*0014*/ 	.word	0xfffffffe
	.align		4
        /*0018*/ 	.word	0x00000000
	.align		4
        /*001c*/ 	.word	0xfffffffd
	.align		4
        /*0020*/ 	.word	0x00000000
	.align		4
        /*0024*/ 	.word	0xfffffffc


//--------------------- .nv.constant4             --------------------------
	.section	.nv.constant4,"a",@progbits
	.align	8
	.align		8
.nv.constant4:
        /*0000*/ 	.dword	vprintf
	.align		8
        /*0008*/ 	.dword	$str


//--------------------- .text._Z9vectorAddPiS_S_i --------------------------
	.section	.text._Z9vectorAddPiS_S_i,"ax",@progbits
	.align	128
        .global         _Z9vectorAddPiS_S_i
        .type           _Z9vectorAddPiS_S_i,@function
        .size           _Z9vectorAddPiS_S_i,(.L_x_2 - _Z9vectorAddPiS_S_i)
        .other          _Z9vectorAddPiS_S_i,@"STO_CUDA_ENTRY STV_DEFAULT"
_Z9vectorAddPiS_S_i:
.text._Z9vectorAddPiS_S_i:
[----:B------:R-:W0:Y:S01]  /*0000*/  LDC R1, c[0x0][0x37c] ;  /* 0x0000df00ff017b82 */ /* 0x000e220000000800 */
[----:B------:R-:W1:Y:S01]  /*0010*/  S2R R3, SR_TID.X ;  /* 0x0000000000037919 */ /* 0x000e620000002100 */
[----:B------:R-:W2:Y:S06]  /*0020*/  LDCU UR5, c[0x0][0x2fc] ;  /* 0x00005f80ff0577ac */ /* 0x000eac0008000800 */
[----:B------:R-:W1:Y:S01]  /*0030*/  S2UR UR6, SR_CTAID.X ;  /* 0x00000000000679c3 */ /* 0x000e620000002500 */
[----:B0-----:R-:W-:Y:S01]  /*0040*/  VIADD R1, R1, 0xffffffe0 ;  /* 0xffffffe001017836 */ /* 0x001fe20000000000 */
[----:B------:R-:W0:Y:S01]  /*0050*/  LDCU UR7, c[0x0][0x398] ;  /* 0x00007300ff0777ac */ /* 0x000e220008000800 */
[----:B------:R-:W3:Y:S05]  /*0060*/  LDCU UR4, c[0x0][0x2f8] ;  /* 0x00005f00ff0477ac */ /* 0x000eea0008000800 */
[----:B------:R-:W1:Y:S01]  /*0070*/  LDC R2, c[0x0][0x360] ;  /* 0x0000d800ff027b82 */ /* 0x000e620000000800 */
[----:B---3--:R-:W-:-:S05]  /*0080*/  IADD3 R6, P1, PT, R1, UR4, RZ ;  /* 0x0000000401067c10 */ /* 0x008fca000ff3e0ff */
[----:B--2---:R-:W-:Y:S02]  /*0090*/  IMAD.X R7, RZ, RZ, UR5, P1 ;  /* 0x00000005ff077e24 */ /* 0x004fe400088e06ff */
[----:B-1----:R-:W-:-:S05]  /*00a0*/  IMAD R2, R2, UR6, R3 ;  /* 0x0000000602027c24 */ /* 0x002fca000f8e0203 */
[----:B0-----:R-:W-:-:S13]  /*00b0*/  ISETP.GE.AND P0, PT, R2, UR7, PT ;  /* 0x0000000702007c0c */ /* 0x001fda000bf06270 */
[----:B------:R-:W-:Y:S05]  /*00c0*/  @P0 EXIT ;  /* 0x000000000000094d */ /* 0x000fea0003800000 */
[----:B------:R-:W0:Y:S01]  /*00d0*/  LDC.64 R4, c[0x0][0x380] ;  /* 0x0000e000ff047b82 */ /* 0x000e220000000a00 */
[----:B------:R-:W1:Y:S07]  /*00e0*/  LDCU.64 UR4, c[0x0][0x358] ;  /* 0x00006b00ff0477ac */ /* 0x000e6e0008000a00 */
[----:B------:R-:W2:Y:S08]  /*00f0*/  LDC.64 R14, c[0x0][0x388] ;  /* 0x0000e200ff0e7b82 */ /* 0x000eb00000000a00 */
[----:B------:R-:W3:Y:S01]  /*0100*/  LDC.64 R8, c[0x0][0x390] ;  /* 0x0000e400ff087b82 */ /* 0x000ee20000000a00 */
[----:B0-----:R-:W-:-:S05]  /*0110*/  IMAD.WIDE R4, R2, 0x4, R4 ;  /* 0x0000000402047825 */ /* 0x001fca00078e0204 */
[----:B-1----:R-:W4:Y:S01]  /*0120*/  LDG.E R0, desc[UR4][R4.64] ;  /* 0x0000000404007981 */ /* 0x002f22000c1e1900 */
[----:B--2---:R-:W-:-:S05]  /*0130*/  IMAD.WIDE R14, R2, 0x4, R14 ;  /* 0x00000004020e7825 */ /* 0x004fca00078e020e */
[----:B------:R-:W4:Y:S01]  /*0140*/  LDG.E R3, desc[UR4][R14.64] ;  /* 0x000000040e037981 */ /* 0x000f22000c1e1900 */
[C---:B------:R-:W-:Y:S01]  /*0150*/  ISETP.GT.AND P0, PT, R2.reuse, 0x4, PT ;  /* 0x000000040200780c */ /* 0x040fe20003f04270 */
[----:B---3--:R-:W-:Y:S01]  /*0160*/  IMAD.WIDE R8, R2, 0x4, R8 ;  /* 0x0000000402087825 */ /* 0x008fe200078e0208 */
[----:B----4-:R-:W-:-:S05]  /*0170*/  IADD3 R0, PT, PT, R0, R3, RZ ;  /* 0x0000000300007210 */ /* 0x010fca0007ffe0ff */
[----:B------:R0:W-:Y:S06]  /*0180*/  STG.E desc[UR4][R8.64], R0 ;  /* 0x0000000008007986 */ /* 0x0001ec000c101904 */
[----:B------:R-:W-:Y:S05]  /*0190*/  @P0 EXIT ;  /* 0x000000000000094d */ /* 0x000fea0003800000 */
[----:B0-----:R0:W2:Y:S04]  /*01a0*/  LDG.E R8, desc[UR4][R4.64] ;  /* 0x0000000404087981 */ /* 0x0010a8000c1e1900 */
[----:B------:R-:W3:Y:S01]  /*01b0*/  LDG.E R10, desc[UR4][R14.64] ;  /* 0x000000040e0a7981 */ /* 0x000ee2000c1e1900 */
[----:B------:R-:W-:Y:S01]  /*01c0*/  MOV R12, 0x0 ;  /* 0x00000000000c7802 */ /* 0x000fe20000000f00 */
[--C-:B------:R-:W-:Y:S01]  /*01d0*/  IMAD.MOV.U32 R3, RZ, RZ, R2.reuse ;  /* 0x000000ffff037224 */ /* 0x100fe200078e0002 */
[----:B------:R-:W-:Y:S01]  /*01e0*/  MOV R9, R2 ;  /* 0x0000000200097202 */ /* 0x000fe20000000f00 */
[----:B------:R-:W-:Y:S01]  /*01f0*/  IMAD.MOV.U32 R11, RZ, RZ, R2 ;  /* 0x000000ffff0b7224 */ /* 0x000fe200078e0002 */
[----:B------:R1:W-:Y:S01]  /*0200*/  STL [R1+0x18], R0 ;  /* 0x0000180001007387 */ /* 0x0003e20000100800 */
[----:B------:R-:W0:Y:S01]  /*0210*/  LDCU.64 UR4, c[0x4][0x8] ;  /* 0x01000100ff0477ac */ /* 0x000e220008000a00 */
[----:B------:R-:W4:Y:S02]  /*0220*/  LDC.64 R12, c[0x4][R12] ;  /* 0x010000000c0c7b82 */ /* 0x000f240000000a00 */
[----:B------:R1:W-:Y:S01]  /*0230*/  STL.64 [R1], R2 ;  /* 0x0000000201007387 */ /* 0x0003e20000100a00 */
[----:B0-----:R-:W-:-:S02]  /*0240*/  MOV R4, UR4 ;  /* 0x0000000400047c02 */ /* 0x001fc40008000f00 */
[----:B------:R-:W-:Y:S01]  /*0250*/  MOV R5, UR5 ;  /* 0x0000000500057c02 */ /* 0x000fe20008000f00 */
[----:B--2---:R1:W-:Y:S04]  /*0260*/  STL.64 [R1+0x8], R8 ;  /* 0x0000080801007387 */ /* 0x0043e80000100a00 */
[----:B---34-:R1:W-:Y:S02]  /*0270*/  STL.64 [R1+0x10], R10 ;  /* 0x0000100a01007387 */ /* 0x0183e40000100a00 */
[----:B------:R-:W-:-:S07]  /*0280*/  LEPC R20, `(.L_x_0) ;  /* 0x000000001014794e */ /* 0x000fce0000000000 */
[----:B-1----:R-:W-:Y:S05]  /*0290*/  CALL.ABS.NOINC R12 ;  /* 0x000000000c007343 */ /* 0x002fea0003c00000 */
.L_x_0:
[----:B------:R-:W-:Y:S05]  /*02a0*/  EXIT ;  /* 0x000000000000794d */ /* 0x000fea0003800000 */
.L_x_1:
[----:B------:R-:W-:-:S00]  /*02b0*/  BRA `(.L_x_1) ;  /* 0xfffffffc00fc7947 */ /* 0x000fc0000383ffff */
[----:B------:R-:W-:-:S00]  /*02c0*/  NOP ;  /* 0x0000000000007918 */ /* 0x000fc00000000000 */
        /* <DEDUP_REMOVED lines=11> */
.L_x_2:


//--------------------- .nv.global.init           --------------------------
	.section	.nv.global.init,"aw",@progbits
.nv.global.init:
	.type		$str,@object
	.size		$str,(.L_0 - $str)
$str:
        /*0000*/ 	.byte	0x47, 0x50, 0x55, 0x20, 0x54, 0x68, 0x72, 0x65, 0x61, 0x64, 0x20, 0x25, 0x64, 0x3a, 0x20, 0x61
        /*0010*/ 	.byte	0x5b, 0x25, 0x64, 0x5d, 0x3d, 0x25, 0x64, 0x20, 0x2b, 0x20, 0x62, 0x5b, 0x25, 0x64, 0x5d, 0x3d
        /*0020*/ 	.byte	0x25, 0x64, 0x20, 0xe2, 0x86, 0x92, 0x20, 0x63, 0x5b, 0x25, 0x64, 0x5d, 0x3d, 0x25, 0x64, 0x0a
        /*0030*/ 	.byte	0x00
.L_0:


//--------------------- .nv.shared.reserved.0     --------------------------
	.section	.nv.shared.reserved.0,"aw",@nobits
	.weak		__nv_reservedSMEM_offset_0_alias
	.size		__nv_reservedSMEM_offset_0_alias, 0, 64
	.other		__nv_reservedSMEM_offset_0_alias,@"STO_CUDA_RESERVED_SHARED STV_DEFAULT"
__nv_reservedSMEM_offset_0_alias:
	.zero		0
	.zero		64


//--------------------- .nv.constant0._Z9vectorAddPiS_S_i --------------------------
	.section	.nv.constant0._Z9vectorAddPiS_S_i,"a",@progbits
	.sectionflags	@""
	.align	4
.nv.constant0._Z9vectorAddPiS_S_i:
	.zero		924


//--------------------- SYMBOLS --------------------------

	.type		.nv.reservedSmem.offset0,@object
	.size		.nv.reservedSmem.offset0,0x4
	.type		vprintf,@function
